//
// Generated by NVIDIA NVVM Compiler
//
// Compiler Build ID: CL-36424714
// Cuda compilation tools, release 13.0, V13.0.88
// Based on NVVM 20.0.0
//

.version 9.0
.target sm_100
.address_size 64

	// .globl	_Z12mem_trs_testPi
.extern .func  (.param .b32 func_retval0) vprintf
(
	.param .b64 vprintf_param_0,
	.param .b64 vprintf_param_1
)
;
.global .align 1 .b8 $str[34] = {116, 105, 100, 32, 58, 32, 37, 100, 32, 44, 32, 103, 105, 100, 32, 58, 32, 37, 100, 44, 32, 118, 97, 108, 117, 101, 32, 58, 32, 37, 100, 32, 10};

.visible .entry _Z12mem_trs_testPi(
	.param .u64 .ptr .align 1 _Z12mem_trs_testPi_param_0
)
{
	.local .align 8 .b8 	__local_depot0[16];
	.reg .b64 	%SP;
	.reg .b64 	%SPL;
	.reg .b32 	%r<8>;
	.reg .b64 	%rd<9>;

	mov.u64 	%SPL, __local_depot0;
	cvta.local.u64 	%SP, %SPL;
	ld.param.u64 	%rd1, [_Z12mem_trs_testPi_param_0];
	cvta.to.global.u64 	%rd2, %rd1;
	add.u64 	%rd3, %SP, 0;
	add.u64 	%rd4, %SPL, 0;
	mov.u32 	%r1, %ctaid.x;
	mov.u32 	%r2, %ntid.x;
	mov.u32 	%r3, %tid.x;
	mad.lo.s32 	%r4, %r1, %r2, %r3;
	mul.wide.s32 	%rd5, %r4, 4;
	add.s64 	%rd6, %rd2, %rd5;
	ld.global.u32 	%r5, [%rd6];
	st.local.v2.u32 	[%rd4], {%r3, %r4};
	st.local.u32 	[%rd4+8], %r5;
	mov.u64 	%rd7, $str;
	cvta.global.u64 	%rd8, %rd7;
	{ // callseq 0, 0
	.param .b64 param0;
	st.param.b64 	[param0], %rd8;
	.param .b64 param1;
	st.param.b64 	[param1], %rd3;
	.param .b32 retval0;
	call.uni (retval0), 
	vprintf, 
	(
	param0, 
	param1
	);
	ld.param.b32 	%r6, [retval0];
	} // callseq 0
	ret;

}
	// .globl	_Z13mem_trs_test2Pii
.visible .entry _Z13mem_trs_test2Pii(
	.param .u64 .ptr .align 1 _Z13mem_trs_test2Pii_param_0,
	.param .u32 _Z13mem_trs_test2Pii_param_1
)
{
	.local .align 8 .b8 	__local_depot1[16];
	.reg .b64 	%SP;
	.reg .b64 	%SPL;
	.reg .pred 	%p<2>;
	.reg .b32 	%r<9>;
	.reg .b64 	%rd<9>;

	mov.u64 	%SPL, __local_depot1;
	cvta.local.u64 	%SP, %SPL;
	ld.param.u64 	%rd1, [_Z13mem_trs_test2Pii_param_0];
	ld.param.u32 	%r3, [_Z13mem_trs_test2Pii_param_1];
	mov.u32 	%r4, %ctaid.x;
	mov.u32 	%r5, %ntid.x;
	mov.u32 	%r1, %tid.x;
	mad.lo.s32 	%r2, %r4, %r5, %r1;
	setp.ge.s32 	%p1, %r2, %r3;
	@%p1 bra 	$L__BB1_2;
	add.u64 	%rd2, %SP, 0;
	add.u64 	%rd3, %SPL, 0;
	cvta.to.global.u64 	%rd4, %rd1;
	mul.wide.s32 	%rd5, %r2, 4;
	add.s64 	%rd6, %rd4, %rd5;
	ld.global.u32 	%r6, [%rd6];
	st.local.v2.u32 	[%rd3], {%r1, %r2};
	st.local.u32 	[%rd3+8], %r6;
	mov.u64 	%rd7, $str;
	cvta.global.u64 	%rd8, %rd7;
	{ // callseq 1, 0
	.param .b64 param0;
	st.param.b64 	[param0], %rd8;
	.param .b64 param1;
	st.param.b64 	[param1], %rd2;
	.param .b32 retval0;
	call.uni (retval0), 
	vprintf, 
	(
	param0, 
	param1
	);
	ld.param.b32 	%r7, [retval0];
	} // callseq 1
$L__BB1_2:
	ret;

}
	// .globl	_Z13mem_trs_test3Pii
.visible .entry _Z13mem_trs_test3Pii(
	.param .u64 .ptr .align 1 _Z13mem_trs_test3Pii_param_0,
	.param .u32 _Z13mem_trs_test3Pii_param_1
)
{
	.local .align 8 .b8 	__local_depot2[16];
	.reg .b64 	%SP;
	.reg .b64 	%SPL;
	.reg .pred 	%p<2>;
	.reg .b32 	%r<15>;
	.reg .b64 	%rd<9>;

	mov.u64 	%SPL, __local_depot2;
	cvta.local.u64 	%SP, %SPL;
	ld.param.u64 	%rd1, [_Z13mem_trs_test3Pii_param_0];
	ld.param.u32 	%r3, [_Z13mem_trs_test3Pii_param_1];
	mov.u32 	%r4, %ntid.x;
	mov.u32 	%r5, %tid.y;
	mov.u32 	%r1, %tid.x;
	mov.u32 	%r6, %ntid.y;
	mov.u32 	%r7, %ctaid.x;
	mov.u32 	%r8, %nctaid.x;
	mov.u32 	%r9, %ctaid.y;
	mad.lo.s32 	%r10, %r9, %r8, %r7;
	mad.lo.s32 	%r11, %r10, %r6, %r5;
	mad.lo.s32 	%r2, %r11, %r4, %r1;
	setp.ge.s32 	%p1, %r2, %r3;
	@%p1 bra 	$L__BB2_2;
	add.u64 	%rd2, %SP, 0;
	add.u64 	%rd3, %SPL, 0;
	cvta.to.global.u64 	%rd4, %rd1;
	mul.wide.s32 	%rd5, %r2, 4;
	add.s64 	%rd6, %rd4, %rd5;
	ld.global.u32 	%r12, [%rd6];
	st.local.v2.u32 	[%rd3], {%r1, %r2};
	st.local.u32 	[%rd3+8], %r12;
	mov.u64 	%rd7, $str;
	cvta.global.u64 	%rd8, %rd7;
	{ // callseq 2, 0
	.param .b64 param0;
	st.param.b64 	[param0], %rd8;
	.param .b64 param1;
	st.param.b64 	[param1], %rd2;
	.param .b32 retval0;
	call.uni (retval0), 
	vprintf, 
	(
	param0, 
	param1
	);
	ld.param.b32 	%r13, [retval0];
	} // callseq 2
$L__BB2_2:
	ret;

}


// ===== COMPILED SASS (sm_100) =====

	.target	sm_100

	.elftype	@"ET_EXEC"


//--------------------- .note.nv.tkinfo           --------------------------
	.section	.note.nv.tkinfo,"",@"SHT_NOTE"
	.sectionflags	@"SHF_NOTE_NV_TKINFO"
	.tkinfo
        /*0018*/ 	.word	0x00000002
        /*0030*/ 	.string	""
        /*0030*/ 	.string	"ptxas"
        /*0030*/ 	.string	"Cuda compilation tools, release 13.0, V13.0.88"
        /*0030*/ 	.string	"Build cuda_13.0.r13.0/compiler.36424714_0"
        /*0030*/ 	.string	"-arch sm_100 -m 64 "



//--------------------- .note.nv.cuinfo           --------------------------
	.section	.note.nv.cuinfo,"",@"SHT_NOTE"
	.sectionflags	@"SHF_NOTE_NV_CUINFO"
        /*0018*/ 	.short	0x0002
        /*001a*/ 	.short	0x0064
        /*001c*/ 	.short	0x0082
	.zero		2


//--------------------- .nv.info                  --------------------------
	.section	.nv.info,"",@"SHT_CUDA_INFO"
	.align	4


	//----- nvinfo : EIATTR_REGCOUNT
	.align		4
        /*0000*/ 	.byte	0x04, 0x2f
        /*0002*/ 	.short	(.L_2 - .L_1)
	.align		4
.L_1:
        /*0004*/ 	.word	index@(_Z12mem_trs_testPi)
        /*0008*/ 	.word	0x00000018


	//----- nvinfo : EIATTR_FRAME_SIZE
	.align		4
.L_2:
        /*000c*/ 	.byte	0x04, 0x11
        /*000e*/ 	.short	(.L_4 - .L_3)
	.align		4
.L_3:
        /*0010*/ 	.word	index@(_Z12mem_trs_testPi)
        /*0014*/ 	.word	0x00000010


	//----- nvinfo : EIATTR_REGCOUNT
	.align		4
.L_4:
        /*0018*/ 	.byte	0x04, 0x2f
        /*001a*/ 	.short	(.L_6 - .L_5)
	.align		4
.L_5:
        /*001c*/ 	.word	index@(_Z13mem_trs_test2Pii)
        /*0020*/ 	.word	0x00000018


	//----- nvinfo : EIATTR_FRAME_SIZE
	.align		4
.L_6:
        /*0024*/ 	.byte	0x04, 0x11
        /*0026*/ 	.short	(.L_8 - .L_7)
	.align		4
.L_7:
        /*0028*/ 	.word	index@(_Z13mem_trs_test2Pii)
        /*002c*/ 	.word	0x00000010


	//----- nvinfo : EIATTR_REGCOUNT
	.align		4
.L_8:
        /*0030*/ 	.byte	0x04, 0x2f
        /*0032*/ 	.short	(.L_10 - .L_9)
	.align		4
.L_9:
        /*0034*/ 	.word	index@(_Z13mem_trs_test3Pii)
        /*0038*/ 	.word	0x00000018


	//----- nvinfo : EIATTR_FRAME_SIZE
	.align		4
.L_10:
        /*003c*/ 	.byte	0x04, 0x11
        /*003e*/ 	.short	(.L_12 - .L_11)
	.align		4
.L_11:
        /*0040*/ 	.word	index@(_Z13mem_trs_test3Pii)
        /*0044*/ 	.word	0x00000010


	//----- nvinfo : EIATTR_MIN_STACK_SIZE
	.align		4
.L_12:
        /*0048*/ 	.byte	0x04, 0x12
        /*004a*/ 	.short	(.L_14 - .L_13)
	.align		4
.L_13:
        /*004c*/ 	.word	index@(_Z13mem_trs_test3Pii)
        /*0050*/ 	.word	0x00000010


	//----- nvinfo : EIATTR_MIN_STACK_SIZE
	.align		4
.L_14:
        /*0054*/ 	.byte	0x04, 0x12
        /*0056*/ 	.short	(.L_16 - .L_15)
	.align		4
.L_15:
        /*0058*/ 	.word	index@(_Z13mem_trs_test2Pii)
        /*005c*/ 	.word	0x00000010


	//----- nvinfo : EIATTR_MIN_STACK_SIZE
	.align		4
.L_16:
        /*0060*/ 	.byte	0x04, 0x12
        /*0062*/ 	.short	(.L_18 - .L_17)
	.align		4
.L_17:
        /*0064*/ 	.word	index@(_Z12mem_trs_testPi)
        /*0068*/ 	.word	0x00000010
.L_18:


//--------------------- .nv.compat                --------------------------
	.section	.nv.compat,"",@"SHT_CUDA_COMPAT_INFO"
	.align	4
        /*0000*/ 	.byte	0x02, 0x09, 0x00, 0x00, 0x02, 0x02, 0x01, 0x00, 0x02, 0x05, 0x05, 0x00, 0x03, 0x07, 0x01, 0x01
        /*0010*/ 	.byte	0x02, 0x03, 0x00, 0x00, 0x02, 0x06, 0x01, 0x00, 0x04, 0x0b, 0x08, 0x00, 0x09, 0x00, 0x00, 0x00
        /*0020*/ 	.byte	0x00, 0x00, 0x00, 0x00


//--------------------- .nv.info._Z13mem_trs_test3Pii --------------------------
	.section	.nv.info._Z13mem_trs_test3Pii,"",@"SHT_CUDA_INFO"
	.sectionflags	@""
	.align	4


	//----- nvinfo : EIATTR_CUDA_API_VERSION
	.align		4
        /*0000*/ 	.byte	0x04, 0x37
        /*0002*/ 	.short	(.L_20 - .L_19)
.L_19:
        /*0004*/ 	.word	0x00000082


	//----- nvinfo : EIATTR_KPARAM_INFO
	.align		4
.L_20:
        /*0008*/ 	.byte	0x04, 0x17
        /*000a*/ 	.short	(.L_22 - .L_21)
.L_21:
        /*000c*/ 	.word	0x00000000
        /*0010*/ 	.short	0x0001
        /*0012*/ 	.short	0x0008
        /*0014*/ 	.byte	0x00, 0xf0, 0x11, 0x00


	//----- nvinfo : EIATTR_KPARAM_INFO
	.align		4
.L_22:
        /*0018*/ 	.byte	0x04, 0x17
        /*001a*/ 	.short	(.L_24 - .L_23)
.L_23:
        /*001c*/ 	.word	0x00000000
        /*0020*/ 	.short	0x0000
        /*0022*/ 	.short	0x0000
        /*0024*/ 	.byte	0x00, 0xf5, 0x21, 0x00


	//----- nvinfo : EIATTR_SPARSE_MMA_MASK
	.align		4
.L_24:
        /*0028*/ 	.byte	0x03, 0x50
        /*002a*/ 	.short	0x0000


	//----- nvinfo : EIATTR_MAXREG_COUNT
	.align		4
        /*002c*/ 	.byte	0x03, 0x1b
        /*002e*/ 	.short	0x00ff


	//----- nvinfo : EIATTR_EXTERNS
	.align		4
        /*0030*/ 	.byte	0x04, 0x0f
        /*0032*/ 	.short	(.L_26 - .L_25)


	//   ....[0]....
	.align		4
.L_25:
        /*0034*/ 	.word	index@(vprintf)


	//----- nvinfo : EIATTR_MERCURY_ISA_VERSION
	.align		4
.L_26:
        /*0038*/ 	.byte	0x03, 0x5f
        /*003a*/ 	.short	0x0101


	//----- nvinfo : EIATTR_VRC_CTA_INIT_COUNT
	.align		4
        /*003c*/ 	.byte	0x02, 0x4a
	.zero		1
	.zero		1


	//----- nvinfo : EIATTR_SYSCALL_OFFSETS
	.align		4
        /*0040*/ 	.byte	0x04, 0x46
        /*0042*/ 	.short	(.L_28 - .L_27)


	//   ....[0]....
.L_27:
        /*0044*/ 	.word	0x000001f0


	//----- nvinfo : EIATTR_EXIT_INSTR_OFFSETS
	.align		4
.L_28:
        /*0048*/ 	.byte	0x04, 0x1c
        /*004a*/ 	.short	(.L_30 - .L_29)


	//   ....[0]....
.L_29:
        /*004c*/ 	.word	0x00000120


	//   ....[1]....
        /*0050*/ 	.word	0x00000200


	//----- nvinfo : EIATTR_CRS_STACK_SIZE
	.align		4
.L_30:
        /*0054*/ 	.byte	0x04, 0x1e
        /*0056*/ 	.short	(.L_32 - .L_31)
.L_31:
        /*0058*/ 	.word	0x00000000


	//----- nvinfo : EIATTR_CBANK_PARAM_SIZE
	.align		4
.L_32:
        /*005c*/ 	.byte	0x03, 0x19
        /*005e*/ 	.short	0x000c


	//----- nvinfo : EIATTR_PARAM_CBANK
	.align		4
        /*0060*/ 	.byte	0x04, 0x0a
        /*0062*/ 	.short	(.L_34 - .L_33)
	.align		4
.L_33:
        /*0064*/ 	.word	index@(.nv.constant0._Z13mem_trs_test3Pii)
        /*0068*/ 	.short	0x0380
        /*006a*/ 	.short	0x000c


	//----- nvinfo : EIATTR_SW_WAR
	.align		4
.L_34:
        /*006c*/ 	.byte	0x04, 0x36
        /*006e*/ 	.short	(.L_36 - .L_35)
.L_35:
        /*0070*/ 	.word	0x00000008
.L_36:


//--------------------- .nv.info._Z13mem_trs_test2Pii --------------------------
	.section	.nv.info._Z13mem_trs_test2Pii,"",@"SHT_CUDA_INFO"
	.sectionflags	@""
	.align	4


	//----- nvinfo : EIATTR_CUDA_API_VERSION
	.align		4
        /*0000*/ 	.byte	0x04, 0x37
        /*0002*/ 	.short	(.L_38 - .L_37)
.L_37:
        /*0004*/ 	.word	0x00000082


	//----- nvinfo : EIATTR_KPARAM_INFO
	.align		4
.L_38:
        /*0008*/ 	.byte	0x04, 0x17
        /*000a*/ 	.short	(.L_40 - .L_39)
.L_39:
        /*000c*/ 	.word	0x00000000
        /*0010*/ 	.short	0x0001
        /*0012*/ 	.short	0x0008
        /*0014*/ 	.byte	0x00, 0xf0, 0x11, 0x00


	//----- nvinfo : EIATTR_KPARAM_INFO
	.align		4
.L_40:
        /*0018*/ 	.byte	0x04, 0x17
        /*001a*/ 	.short	(.L_42 - .L_41)
.L_41:
        /*001c*/ 	.word	0x00000000
        /*0020*/ 	.short	0x0000
        /*0022*/ 	.short	0x0000
        /*0024*/ 	.byte	0x00, 0xf5, 0x21, 0x00


	//----- nvinfo : EIATTR_SPARSE_MMA_MASK
	.align		4
.L_42:
        /*0028*/ 	.byte	0x03, 0x50
        /*002a*/ 	.short	0x0000


	//----- nvinfo : EIATTR_MAXREG_COUNT
	.align		4
        /*002c*/ 	.byte	0x03, 0x1b
        /*002e*/ 	.short	0x00ff


	//----- nvinfo : EIATTR_EXTERNS
	.align		4
        /*0030*/ 	.byte	0x04, 0x0f
        /*0032*/ 	.short	(.L_44 - .L_43)


	//   ....[0]....
	.align		4
.L_43:
        /*0034*/ 	.word	index@(vprintf)


	//----- nvinfo : EIATTR_MERCURY_ISA_VERSION
	.align		4
.L_44:
        /*0038*/ 	.byte	0x03, 0x5f
        /*003a*/ 	.short	0x0101


	//----- nvinfo : EIATTR_VRC_CTA_INIT_COUNT
	.align		4
        /*003c*/ 	.byte	0x02, 0x4a
	.zero		1
	.zero		1


	//----- nvinfo : EIATTR_SYSCALL_OFFSETS
	.align		4
        /*0040*/ 	.byte	0x04, 0x46
        /*0042*/ 	.short	(.L_46 - .L_45)


	//   ....[0]....
.L_45:
        /*0044*/ 	.word	0x00000190


	//----- nvinfo : EIATTR_EXIT_INSTR_OFFSETS
	.align		4
.L_46:
        /*0048*/ 	.byte	0x04, 0x1c
        /*004a*/ 	.short	(.L_48 - .L_47)


	//   ....[0]....
.L_47:
        /*004c*/ 	.word	0x000000c0


	//   ....[1]....
        /*0050*/ 	.word	0x000001a0


	//----- nvinfo : EIATTR_CRS_STACK_SIZE
	.align		4
.L_48:
        /*0054*/ 	.byte	0x04, 0x1e
        /*0056*/ 	.short	(.L_50 - .L_49)
.L_49:
        /*0058*/ 	.word	0x00000000


	//----- nvinfo : EIATTR_CBANK_PARAM_SIZE
	.align		4
.L_50:
        /*005c*/ 	.byte	0x03, 0x19
        /*005e*/ 	.short	0x000c


	//----- nvinfo : EIATTR_PARAM_CBANK
	.align		4
        /*0060*/ 	.byte	0x04, 0x0a
        /*0062*/ 	.short	(.L_52 - .L_51)
	.align		4
.L_51:
        /*0064*/ 	.word	index@(.nv.constant0._Z13mem_trs_test2Pii)
        /*0068*/ 	.short	0x0380
        /*006a*/ 	.short	0x000c


	//----- nvinfo : EIATTR_SW_WAR
	.align		4
.L_52:
        /*006c*/ 	.byte	0x04, 0x36
        /*006e*/ 	.short	(.L_54 - .L_53)
.L_53:
        /*0070*/ 	.word	0x00000008
.L_54:


//--------------------- .nv.info._Z12mem_trs_testPi --------------------------
	.section	.nv.info._Z12mem_trs_testPi,"",@"SHT_CUDA_INFO"
	.sectionflags	@""
	.align	4


	//----- nvinfo : EIATTR_CUDA_API_VERSION
	.align		4
        /*0000*/ 	.byte	0x04, 0x37
        /*0002*/ 	.short	(.L_56 - .L_55)
.L_55:
        /*0004*/ 	.word	0x00000082


	//----- nvinfo : EIATTR_KPARAM_INFO
	.align		4
.L_56:
        /*0008*/ 	.byte	0x04, 0x17
        /*000a*/ 	.short	(.L_58 - .L_57)
.L_57:
        /*000c*/ 	.word	0x00000000
        /*0010*/ 	.short	0x0000
        /*0012*/ 	.short	0x0000
        /*0014*/ 	.byte	0x00, 0xf5, 0x21, 0x00


	//----- nvinfo : EIATTR_SPARSE_MMA_MASK
	.align		4
.L_58:
        /*0018*/ 	.byte	0x03, 0x50
        /*001a*/ 	.short	0x0000


	//----- nvinfo : EIATTR_MAXREG_COUNT
	.align		4
        /*001c*/ 	.byte	0x03, 0x1b
        /*001e*/ 	.short	0x00ff


	//----- nvinfo : EIATTR_EXTERNS
	.align		4
        /*0020*/ 	.byte	0x04, 0x0f
        /*0022*/ 	.short	(.L_60 - .L_59)


	//   ....[0]....
	.align		4
.L_59:
        /*0024*/ 	.word	index@(vprintf)


	//----- nvinfo : EIATTR_MERCURY_ISA_VERSION
	.align		4
.L_60:
        /*0028*/ 	.byte	0x03, 0x5f
        /*002a*/ 	.short	0x0101


	//----- nvinfo : EIATTR_VRC_CTA_INIT_COUNT
	.align		4
        /*002c*/ 	.byte	0x02, 0x4a
	.zero		1
	.zero		1


	//----- nvinfo : EIATTR_SYSCALL_OFFSETS
	.align		4
        /*0030*/ 	.byte	0x04, 0x46
        /*0032*/ 	.short	(.L_62 - .L_61)


	//   ....[0]....
.L_61:
        /*0034*/ 	.word	0x00000160


	//----- nvinfo : EIATTR_EXIT_INSTR_OFFSETS
	.align		4
.L_62:
        /*0038*/ 	.byte	0x04, 0x1c
        /*003a*/ 	.short	(.L_64 - .L_63)


	//   ....[0]....
.L_63:
        /*003c*/ 	.word	0x00000170


	//----- nvinfo : EIATTR_CBANK_PARAM_SIZE
	.align		4
.L_64:
        /*0040*/ 	.byte	0x03, 0x19
        /*0042*/ 	.short	0x0008


	//----- nvinfo : EIATTR_PARAM_CBANK
	.align		4
        /*0044*/ 	.byte	0x04, 0x0a
        /*0046*/ 	.short	(.L_66 - .L_65)
	.align		4
.L_65:
        /*0048*/ 	.word	index@(.nv.constant0._Z12mem_trs_testPi)
        /*004c*/ 	.short	0x0380
        /*004e*/ 	.short	0x0008


	//----- nvinfo : EIATTR_SW_WAR
	.align		4
.L_66:
        /*0050*/ 	.byte	0x04, 0x36
        /*0052*/ 	.short	(.L_68 - .L_67)
.L_67:
        /*0054*/ 	.word	0x00000008
.L_68:


//--------------------- .nv.callgraph             --------------------------
	.section	.nv.callgraph,"",@"SHT_CUDA_CALLGRAPH"
	.align	4
	.sectionentsize	8
	.align		4
        /*0000*/ 	.word	0x00000000
	.align		4
        /*0004*/ 	.word	0xffffffff
	.align		4
        /*0008*/ 	.word	index@(_Z13mem_trs_test3Pii)
	.align		4
        /*000c*/ 	.word	index@(vprintf)
	.align		4
        /*0010*/ 	.word	index@(_Z13mem_trs_test2Pii)
	.align		4
        /*0014*/ 	.word	index@(vprintf)
	.align		4
        /*0018*/ 	.word	index@(_Z12mem_trs_testPi)
	.align		4
        /*001c*/ 	.word	index@(vprintf)
	.align		4
        /*0020*/ 	.word	0x00000000
	.align		4
        /*0024*/ 	.word	0xfffffffe
	.align		4
        /*0028*/ 	.word	0x00000000
	.align		4
        /*002c*/ 	.word	0xfffffffd
	.align		4
        /*0030*/ 	.word	0x00000000
	.align		4
        /*0034*/ 	.word	0xfffffffc


//--------------------- .nv.constant4             --------------------------
	.section	.nv.constant4,"a",@progbits
	.align	8
	.align		8
.nv.constant4:
        /*0000*/ 	.dword	vprintf
	.align		8
        /*0008*/ 	.dword	$str


//--------------------- .text._Z13mem_trs_test3Pii --------------------------
	.section	.text._Z13mem_trs_test3Pii,"ax",@progbits
	.align	128
        .global         _Z13mem_trs_test3Pii
        .type           _Z13mem_trs_test3Pii,@function
        .size           _Z13mem_trs_test3Pii,(.L_x_6 - _Z13mem_trs_test3Pii)
        .other          _Z13mem_trs_test3Pii,@"STO_CUDA_ENTRY STV_DEFAULT"
_Z13mem_trs_test3Pii:
.text._Z13mem_trs_test3Pii:
[----:B------:R-:W0:Y:S01]  /*0000*/  LDC R1, c[0x0][0x37c] ;  /* 0x0000df00ff017b82 */ /* 0x000e220000000800 */
[----:B------:R-:W1:Y:S01]  /*0010*/  S2R R3, SR_CTAID.Y ;  /* 0x0000000000037919 */ /* 0x000e620000002600 */
[----:B------:R-:W2:Y:S06]  /*0020*/  LDCU UR5, c[0x0][0x2fc] ;  /* 0x00005f80ff0577ac */ /* 0x000eac0008000800 */
[----:B------:R-:W1:Y:S01]  /*0030*/  S2UR UR8, SR_CTAID.X ;  /* 0x00000000000879c3 */ /* 0x000e620000002500 */
[----:B0-----:R-:W-:Y:S01]  /*0040*/  VIADD R1, R1, 0xfffffff0 ;  /* 0xfffffff001017836 */ /* 0x001fe20000000000 */
[----:B------:R-:W0:Y:S01]  /*0050*/  S2R R11, SR_TID.Y ;  /* 0x00000000000b7919 */ /* 0x000e220000002200 */
[----:B------:R-:W3:Y:S01]  /*0060*/  LDCU UR6, c[0x0][0x360] ;  /* 0x00006c00ff0677ac */ /* 0x000ee20008000800 */
[----:B------:R-:W3:Y:S01]  /*0070*/  S2R R10, SR_TID.X ;  /* 0x00000000000a7919 */ /* 0x000ee20000002100 */
[----:B------:R-:W0:Y:S03]  /*0080*/  LDCU UR7, c[0x0][0x364] ;  /* 0x00006c80ff0777ac */ /* 0x000e260008000800 */
[----:B------:R-:W1:Y:S01]  /*0090*/  LDC R0, c[0x0][0x370] ;  /* 0x0000dc00ff007b82 */ /* 0x000e620000000800 */
[----:B------:R-:W4:Y:S01]  /*00a0*/  LDCU UR9, c[0x0][0x388] ;  /* 0x00007100ff0977ac */ /* 0x000f220008000800 */
[----:B------:R-:W5:Y:S01]  /*00b0*/  LDCU UR4, c[0x0][0x2f8] ;  /* 0x00005f00ff0477ac */ /* 0x000f620008000800 */
[----:B-1----:R-:W-:Y:S01]  /*00c0*/  IMAD R0, R0, R3, UR8 ;  /* 0x0000000800007e24 */ /* 0x002fe2000f8e0203 */
[----:B-----5:R-:W-:-:S03]  /*00d0*/  IADD3 R6, P1, PT, R1, UR4, RZ ;  /* 0x0000000401067c10 */ /* 0x020fc6000ff3e0ff */
[----:B0-----:R-:W-:Y:S02]  /*00e0*/  IMAD R11, R0, UR7, R11 ;  /* 0x00000007000b7c24 */ /* 0x001fe4000f8e020b */
[----:B--2---:R-:W-:Y:S02]  /*00f0*/  IMAD.X R7, RZ, RZ, UR5, P1 ;  /* 0x00000005ff077e24 */ /* 0x004fe400088e06ff */
[----:B---3--:R-:W-:-:S05]  /*0100*/  IMAD R11, R11, UR6, R10 ;  /* 0x000000060b0b7c24 */ /* 0x008fca000f8e020a */
[----:B----4-:R-:W-:-:S13]  /*0110*/  ISETP.GE.AND P0, PT, R11, UR9, PT ;  /* 0x000000090b007c0c */ /* 0x010fda000bf06270 */
[----:B------:R-:W-:Y:S05]  /*0120*/  @P0 EXIT ;  /* 0x000000000000094d */ /* 0x000fea0003800000 */
[----:B------:R-:W0:Y:S01]  /*0130*/  LDC.64 R2, c[0x0][0x380] ;  /* 0x0000e000ff027b82 */ /* 0x000e220000000a00 */
[----:B------:R-:W1:Y:S01]  /*0140*/  LDCU.64 UR4, c[0x0][0x358] ;  /* 0x00006b00ff0477ac */ /* 0x000e620008000a00 */
[----:B0-----:R-:W-:-:S06]  /*0150*/  IMAD.WIDE R2, R11, 0x4, R2 ;  /* 0x000000040b027825 */ /* 0x001fcc00078e0202 */
[----:B-1----:R-:W2:Y:S01]  /*0160*/  LDG.E R2, desc[UR4][R2.64] ;  /* 0x0000000402027981 */ /* 0x002ea2000c1e1900 */
[----:B------:R-:W-:Y:S01]  /*0170*/  MOV R0, 0x0 ;  /* 0x0000000000007802 */ /* 0x000fe20000000f00 */
[----:B------:R-:W0:Y:S02]  /*0180*/  LDCU.64 UR4, c[0x4][0x8] ;  /* 0x01000100ff0477ac */ /* 0x000e240008000a00 */
[----:B------:R1:W-:Y:S01]  /*0190*/  STL.64 [R1], R10 ;  /* 0x0000000a01007387 */ /* 0x0003e20000100a00 */
[----:B------:R1:W3:Y:S01]  /*01a0*/  LDC.64 R8, c[0x4][R0] ;  /* 0x0100000000087b82 */ /* 0x0002e20000000a00 */
[----:B0-----:R-:W-:Y:S02]  /*01b0*/  MOV R4, UR4 ;  /* 0x0000000400047c02 */ /* 0x001fe40008000f00 */
[----:B------:R-:W-:Y:S01]  /*01c0*/  MOV R5, UR5 ;  /* 0x0000000500057c02 */ /* 0x000fe20008000f00 */
[----:B--23--:R1:W-:Y:S06]  /*01d0*/  STL [R1+0x8], R2 ;  /* 0x0000080201007387 */ /* 0x00c3ec0000100800 */
[----:B------:R-:W-:-:S07]  /*01e0*/  LEPC R20, `(.L_x_0) ;  /* 0x000000001014794e */ /* 0x000fce0000000000 */
[----:B-1----:R-:W-:Y:S05]  /*01f0*/  CALL.ABS.NOINC R8 ;  /* 0x0000000008007343 */ /* 0x002fea0003c00000 */
.L_x_0:
[----:B------:R-:W-:Y:S05]  /*0200*/  EXIT ;  /* 0x000000000000794d */ /* 0x000fea0003800000 */
.L_x_1:
[----:B------:R-:W-:-:S00]  /*0210*/  BRA `(.L_x_1) ;  /* 0xfffffffc00fc7947 */ /* 0x000fc0000383ffff */
[----:B------:R-:W-:-:S00]  /*0220*/  NOP ;  /* 0x0000000000007918 */ /* 0x000fc00000000000 */
        /* <DEDUP_REMOVED lines=13> */
.L_x_6:


//--------------------- .text._Z13mem_trs_test2Pii --------------------------
	.section	.text._Z13mem_trs_test2Pii,"ax",@progbits
	.align	128
        .global         _Z13mem_trs_test2Pii
        .type           _Z13mem_trs_test2Pii,@function
        .size           _Z13mem_trs_test2Pii,(.L_x_7 - _Z13mem_trs_test2Pii)
        .other          _Z13mem_trs_test2Pii,@"STO_CUDA_ENTRY STV_DEFAULT"
_Z13mem_trs_test2Pii:
.text._Z13mem_trs_test2Pii:
[----:B------:R-:W0:Y:S01]  /*0000*/  LDC R1, c[0x0][0x37c] ;  /* 0x0000df00ff017b82 */ /* 0x000e220000000800 */
[----:B------:R-:W1:Y:S01]  /*0010*/  S2R R10, SR_TID.X ;  /* 0x00000000000a7919 */ /* 0x000e620000002100 */
[----:B------:R-:W2:Y:S06]  /*0020*/  LDCU UR5, c[0x0][0x2fc] ;  /* 0x00005f80ff0577ac */ /* 0x000eac0008000800 */
[----:B------:R-:W1:Y:S01]  /*0030*/  S2UR UR6, SR_CTAID.X ;  /* 0x00000000000679c3 */ /* 0x000e620000002500 */
[----:B0-----:R-:W-:Y:S01]  /*0040*/  VIADD R1, R1, 0xfffffff0 ;  /* 0xfffffff001017836 */ /* 0x001fe20000000000 */
[----:B------:R-:W0:Y:S01]  /*0050*/  LDCU UR7, c[0x0][0x388] ;  /* 0x00007100ff0777ac */ /* 0x000e220008000800 */
[----:B------:R-:W3:Y:S05]  /*0060*/  LDCU UR4, c[0x0][0x2f8] ;  /* 0x00005f00ff0477ac */ /* 0x000eea0008000800 */
[----:B------:R-:W1:Y:S01]  /*0070*/  LDC R11, c[0x0][0x360] ;  /* 0x0000d800ff0b7b82 */ /* 0x000e620000000800 */
[----:B---3--:R-:W-:-:S05]  /*0080*/  IADD3 R6, P1, PT, R1, UR4, RZ ;  /* 0x0000000401067c10 */ /* 0x008fca000ff3e0ff */
[----:B--2---:R-:W-:Y:S02]  /*0090*/  IMAD.X R7, RZ, RZ, UR5, P1 ;  /* 0x00000005ff077e24 */ /* 0x004fe400088e06ff */
[----:B-1----:R-:W-:-:S05]  /*00a0*/  IMAD R11, R11, UR6, R10 ;  /* 0x000000060b0b7c24 */ /* 0x002fca000f8e020a */
[----:B0-----:R-:W-:-:S13]  /*00b0*/  ISETP.GE.AND P0, PT, R11, UR7, PT ;  /* 0x000000070b007c0c */ /* 0x001fda000bf06270 */
        /* <DEDUP_REMOVED lines=9> */
[----:B0-----:R-:W-:Y:S01]  /*0150*/  MOV R4, UR4 ;  /* 0x0000000400047c02 */ /* 0x001fe20008000f00 */
[----:B------:R-:W-:Y:S01]  /*0160*/  IMAD.U32 R5, RZ, RZ, UR5 ;  /* 0x00000005ff057e24 */ /* 0x000fe2000f8e00ff */
[----:B--23--:R1:W-:Y:S06]  /*0170*/  STL [R1+0x8], R2 ;  /* 0x0000080201007387 */ /* 0x00c3ec0000100800 */
[----:B------:R-:W-:-:S07]  /*0180*/  LEPC R20, `(.L_x_2) ;  /* 0x000000001014794e */ /* 0x000fce0000000000 */
[----:B-1----:R-:W-:Y:S05]  /*0190*/  CALL.ABS.NOINC R8 ;  /* 0x0000000008007343 */ /* 0x002fea0003c00000 */
.L_x_2:
[----:B------:R-:W-:Y:S05]  /*01a0*/  EXIT ;  /* 0x000000000000794d */ /* 0x000fea0003800000 */
.L_x_3:
        /* <DEDUP_REMOVED lines=13> */
.L_x_7:


//--------------------- .text._Z12mem_trs_testPi  --------------------------
	.section	.text._Z12mem_trs_testPi,"ax",@progbits
	.align	128
        .global         _Z12mem_trs_testPi
        .type           _Z12mem_trs_testPi,@function
        .size           _Z12mem_trs_testPi,(.L_x_8 - _Z12mem_trs_testPi)
        .other          _Z12mem_trs_testPi,@"STO_CUDA_ENTRY STV_DEFAULT"
_Z12mem_trs_testPi:
.text._Z12mem_trs_testPi:
[----:B------:R-:W0:Y:S01]  /*0000*/  LDC R1, c[0x0][0x37c] ;  /* 0x0000df00ff017b82 */ /* 0x000e220000000800 */
[----:B------:R-:W1:Y:S01]  /*0010*/  S2R R10, SR_TID.X ;  /* 0x00000000000a7919 */ /* 0x000e620000002100 */
[----:B------:R-:W2:Y:S06]  /*0020*/  LDCU UR6, c[0x0][0x2fc] ;  /* 0x00005f80ff0677ac */ /* 0x000eac0008000800 */
[----:B------:R-:W1:Y:S01]  /*0030*/  S2UR UR7, SR_CTAID.X ;  /* 0x00000000000779c3 */ /* 0x000e620000002500 */
[----:B0-----:R-:W-:Y:S01]  /*0040*/  VIADD R1, R1, 0xfffffff0 ;  /* 0xfffffff001017836 */ /* 0x001fe20000000000 */
[----:B------:R-:W0:Y:S06]  /*0050*/  LDCU.64 UR4, c[0x0][0x358] ;  /* 0x00006b00ff0477ac */ /* 0x000e2c0008000a00 */
[----:B------:R-:W3:Y:S01]  /*0060*/  LDC.64 R2, c[0x0][0x380] ;  /* 0x0000e000ff027b82 */ /* 0x000ee20000000a00 */
[----:B------:R-:W-:Y:S01]  /*0070*/  MOV R0, 0x0 ;  /* 0x0000000000007802 */ /* 0x000fe20000000f00 */
[----:B------:R-:W4:Y:S06]  /*0080*/  LDCU.64 UR8, c[0x4][0x8] ;  /* 0x01000100ff0877ac */ /* 0x000f2c0008000a00 */
[----:B------:R-:W1:Y:S02]  /*0090*/  LDC R11, c[0x0][0x360] ;  /* 0x0000d800ff0b7b82 */ /* 0x000e640000000800 */
[----:B-1----:R-:W-:-:S04]  /*00a0*/  IMAD R11, R11, UR7, R10 ;  /* 0x000000070b0b7c24 */ /* 0x002fc8000f8e020a */
[----:B---3--:R-:W-:-:S06]  /*00b0*/  IMAD.WIDE R2, R11, 0x4, R2 ;  /* 0x000000040b027825 */ /* 0x008fcc00078e0202 */
[----:B0-----:R-:W3:Y:S01]  /*00c0*/  LDG.E R2, desc[UR4][R2.64] ;  /* 0x0000000402027981 */ /* 0x001ee2000c1e1900 */
[----:B------:R-:W0:Y:S01]  /*00d0*/  LDCU UR4, c[0x0][0x2f8] ;  /* 0x00005f00ff0477ac */ /* 0x000e220008000800 */
[----:B------:R1:W1:Y:S01]  /*00e0*/  LDC.64 R8, c[0x4][R0] ;  /* 0x0100000000087b82 */ /* 0x0002620000000a00 */
[----:B----4-:R-:W-:Y:S01]  /*00f0*/  IMAD.U32 R4, RZ, RZ, UR8 ;  /* 0x00000008ff047e24 */ /* 0x010fe2000f8e00ff */
[----:B------:R4:W-:Y:S01]  /*0100*/  STL.64 [R1], R10 ;  /* 0x0000000a01007387 */ /* 0x0009e20000100a00 */
[----:B------:R-:W-:Y:S02]  /*0110*/  MOV R5, UR9 ;  /* 0x0000000900057c02 */ /* 0x000fe40008000f00 */
[----:B0-----:R-:W-:-:S04]  /*0120*/  IADD3 R6, P0, PT, R1, UR4, RZ ;  /* 0x0000000401067c10 */ /* 0x001fc8000ff1e0ff */
[----:B--2---:R-:W-:Y:S01]  /*0130*/  IADD3.X R7, PT, PT, RZ, UR6, RZ, P0, !PT ;  /* 0x00000006ff077c10 */ /* 0x004fe200087fe4ff */
[----:B-1-3--:R4:W-:Y:S08]  /*0140*/  STL [R1+0x8], R2 ;  /* 0x0000080201007387 */ /* 0x00a9f00000100800 */
[----:B------:R-:W-:-:S07]  /*0150*/  LEPC R20, `(.L_x_4) ;  /* 0x000000001014794e */ /* 0x000fce0000000000 */
[----:B----4-:R-:W-:Y:S05]  /*0160*/  CALL.ABS.NOINC R8 ;  /* 0x0000000008007343 */ /* 0x010fea0003c00000 */
.L_x_4:
[----:B------:R-:W-:Y:S05]  /*0170*/  EXIT ;  /* 0x000000000000794d */ /* 0x000fea0003800000 */
.L_x_5:
        /* <DEDUP_REMOVED lines=16> */
.L_x_8:


//--------------------- .nv.global.init           --------------------------
	.section	.nv.global.init,"aw",@progbits
.nv.global.init:
	.type		$str,@object
	.size		$str,(.L_0 - $str)
$str:
        /*0000*/ 	.byte	0x74, 0x69, 0x64, 0x20, 0x3a, 0x20, 0x25, 0x64, 0x20, 0x2c, 0x20, 0x67, 0x69, 0x64, 0x20, 0x3a
        /*0010*/ 	.byte	0x20, 0x25, 0x64, 0x2c, 0x20, 0x76, 0x61, 0x6c, 0x75, 0x65, 0x20, 0x3a, 0x20, 0x25, 0x64, 0x20
        /*0020*/ 	.byte	0x0a, 0x00
.L_0:


//--------------------- .nv.shared.reserved.0     --------------------------
	.section	.nv.shared.reserved.0,"aw",@nobits
	.weak		__nv_reservedSMEM_offset_0_alias
	.size		__nv_reservedSMEM_offset_0_alias, 0, 64
	.other		__nv_reservedSMEM_offset_0_alias,@"STO_CUDA_RESERVED_SHARED STV_DEFAULT"
__nv_reservedSMEM_offset_0_alias:
	.zero		0
	.zero		64


//--------------------- .nv.constant0._Z13mem_trs_test3Pii --------------------------
	.section	.nv.constant0._Z13mem_trs_test3Pii,"a",@progbits
	.sectionflags	@""
	.align	4
.nv.constant0._Z13mem_trs_test3Pii:
	.zero		908


//--------------------- .nv.constant0._Z13mem_trs_test2Pii --------------------------
	.section	.nv.constant0._Z13mem_trs_test2Pii,"a",@progbits
	.sectionflags	@""
	.align	4
.nv.constant0._Z13mem_trs_test2Pii:
	.zero		908


//--------------------- .nv.constant0._Z12mem_trs_testPi --------------------------
	.section	.nv.constant0._Z12mem_trs_testPi,"a",@progbits
	.sectionflags	@""
	.align	4
.nv.constant0._Z12mem_trs_testPi:
	.zero		904


//--------------------- SYMBOLS --------------------------

	.type		.nv.reservedSmem.offset0,@object
	.size		.nv.reservedSmem.offset0,0x4
	.type		vprintf,@function
